







.version 7.8
.target sm_52
.address_size 64




.visible .entry _Z11ConvolutionPfS_S_iiiiii(
.param .u64 _Z11ConvolutionPfS_S_iiiiii_param_0,
.param .u64 _Z11ConvolutionPfS_S_iiiiii_param_1,
.param .u64 _Z11ConvolutionPfS_S_iiiiii_param_2,
.param .u32 _Z11ConvolutionPfS_S_iiiiii_param_3,
.param .u32 _Z11ConvolutionPfS_S_iiiiii_param_4,
.param .u32 _Z11ConvolutionPfS_S_iiiiii_param_5,
.param .u32 _Z11ConvolutionPfS_S_iiiiii_param_6,
.param .u32 _Z11ConvolutionPfS_S_iiiiii_param_7,
.param .u32 _Z11ConvolutionPfS_S_iiiiii_param_8
)
{
.reg .pred %p<9>;
.reg .f32 %f<80>;
.reg .b32 %r<19>;
.reg .b64 %rd<11>;

	.shared .align 4 .b8 _ZZ11ConvolutionPfS_S_iiiiiiE3shm[4096];

ld.param.u64 %rd1, [_Z11ConvolutionPfS_S_iiiiii_param_0];
ld.param.u64 %rd2, [_Z11ConvolutionPfS_S_iiiiii_param_1];
ld.param.u64 %rd3, [_Z11ConvolutionPfS_S_iiiiii_param_2];
mov.u32 %r6, %ctaid.x;
mov.u32 %r1, %tid.x;
mad.lo.s32 %r2, %r6, 28, %r1;
mov.u32 %r7, %ctaid.y;
mov.u32 %r3, %tid.y;
mad.lo.s32 %r4, %r7, 28, %r3;
add.s32 %r8, %r4, -4;
add.s32 %r9, %r2, -4;
or.b32 %r10, %r9, %r8;
setp.gt.u32 %p1, %r10, 255;
mov.f32 %f79, 0f00000000;
@%p1 bra $L__BB0_2;

cvta.to.global.u64 %rd4, %rd1;
shl.b32 %r11, %r2, 8;
add.s32 %r12, %r4, %r11;
add.s32 %r13, %r12, -1028;
mul.wide.s32 %rd5, %r13, 4;
add.s64 %rd6, %rd4, %rd5;
ld.global.f32 %f79, [%rd6];

$L__BB0_2:
shl.b32 %r14, %r3, 7;
mov.u32 %r15, _ZZ11ConvolutionPfS_S_iiiiiiE3shm;
add.s32 %r16, %r15, %r14;
shl.b32 %r17, %r1, 2;
add.s32 %r5, %r16, %r17;
st.shared.f32 [%r5], %f79;
bar.sync 0;
setp.gt.u32 %p2, %r1, 27;
setp.gt.u32 %p3, %r3, 27;
or.pred %p4, %p3, %p2;
setp.gt.s32 %p5, %r4, 247;
or.pred %p6, %p4, %p5;
setp.gt.s32 %p7, %r2, 247;
or.pred %p8, %p7, %p6;
@%p8 bra $L__BB0_4;

cvta.to.global.u64 %rd7, %rd3;
ld.shared.f32 %f4, [%r5];
ld.global.f32 %f5, [%rd7];
fma.rn.f32 %f6, %f4, %f5, 0f00000000;
ld.global.f32 %f7, [%rd7+20];
ld.shared.f32 %f8, [%r5+4];
fma.rn.f32 %f9, %f8, %f7, %f6;
ld.global.f32 %f10, [%rd7+40];
ld.shared.f32 %f11, [%r5+8];
fma.rn.f32 %f12, %f11, %f10, %f9;
ld.global.f32 %f13, [%rd7+60];
ld.shared.f32 %f14, [%r5+12];
fma.rn.f32 %f15, %f14, %f13, %f12;
ld.global.f32 %f16, [%rd7+80];
ld.shared.f32 %f17, [%r5+16];
fma.rn.f32 %f18, %f17, %f16, %f15;
ld.global.f32 %f19, [%rd7+4];
ld.shared.f32 %f20, [%r5+128];
fma.rn.f32 %f21, %f20, %f19, %f18;
ld.global.f32 %f22, [%rd7+24];
ld.shared.f32 %f23, [%r5+132];
fma.rn.f32 %f24, %f23, %f22, %f21;
ld.global.f32 %f25, [%rd7+44];
ld.shared.f32 %f26, [%r5+136];
fma.rn.f32 %f27, %f26, %f25, %f24;
ld.global.f32 %f28, [%rd7+64];
ld.shared.f32 %f29, [%r5+140];
fma.rn.f32 %f30, %f29, %f28, %f27;
ld.global.f32 %f31, [%rd7+84];
ld.shared.f32 %f32, [%r5+144];
fma.rn.f32 %f33, %f32, %f31, %f30;
ld.global.f32 %f34, [%rd7+8];
ld.shared.f32 %f35, [%r5+256];
fma.rn.f32 %f36, %f35, %f34, %f33;
ld.global.f32 %f37, [%rd7+28];
ld.shared.f32 %f38, [%r5+260];
fma.rn.f32 %f39, %f38, %f37, %f36;
ld.global.f32 %f40, [%rd7+48];
ld.shared.f32 %f41, [%r5+264];
fma.rn.f32 %f42, %f41, %f40, %f39;
ld.global.f32 %f43, [%rd7+68];
ld.shared.f32 %f44, [%r5+268];
fma.rn.f32 %f45, %f44, %f43, %f42;
ld.global.f32 %f46, [%rd7+88];
ld.shared.f32 %f47, [%r5+272];
fma.rn.f32 %f48, %f47, %f46, %f45;
ld.global.f32 %f49, [%rd7+12];
ld.shared.f32 %f50, [%r5+384];
fma.rn.f32 %f51, %f50, %f49, %f48;
ld.global.f32 %f52, [%rd7+32];
ld.shared.f32 %f53, [%r5+388];
fma.rn.f32 %f54, %f53, %f52, %f51;
ld.global.f32 %f55, [%rd7+52];
ld.shared.f32 %f56, [%r5+392];
fma.rn.f32 %f57, %f56, %f55, %f54;
ld.global.f32 %f58, [%rd7+72];
ld.shared.f32 %f59, [%r5+396];
fma.rn.f32 %f60, %f59, %f58, %f57;
ld.global.f32 %f61, [%rd7+92];
ld.shared.f32 %f62, [%r5+400];
fma.rn.f32 %f63, %f62, %f61, %f60;
ld.global.f32 %f64, [%rd7+16];
ld.shared.f32 %f65, [%r5+512];
fma.rn.f32 %f66, %f65, %f64, %f63;
ld.global.f32 %f67, [%rd7+36];
ld.shared.f32 %f68, [%r5+516];
fma.rn.f32 %f69, %f68, %f67, %f66;
ld.global.f32 %f70, [%rd7+56];
ld.shared.f32 %f71, [%r5+520];
fma.rn.f32 %f72, %f71, %f70, %f69;
ld.global.f32 %f73, [%rd7+76];
ld.shared.f32 %f74, [%r5+524];
fma.rn.f32 %f75, %f74, %f73, %f72;
ld.global.f32 %f76, [%rd7+96];
ld.shared.f32 %f77, [%r5+528];
fma.rn.f32 %f78, %f77, %f76, %f75;
mad.lo.s32 %r18, %r2, 252, %r4;
cvta.to.global.u64 %rd8, %rd2;
mul.wide.s32 %rd9, %r18, 4;
add.s64 %rd10, %rd8, %rd9;
st.global.f32 [%rd10], %f78;

$L__BB0_4:
ret;

}



// ===== COMPILED SASS (sm_100) =====

	.target	sm_100

	.elftype	@"ET_EXEC"


//--------------------- .note.nv.tkinfo           --------------------------
	.section	.note.nv.tkinfo,"",@"SHT_NOTE"
	.sectionflags	@"SHF_NOTE_NV_TKINFO"
	.tkinfo
        /*0018*/ 	.word	0x00000002
        /*0030*/ 	.string	""
        /*0030*/ 	.string	"ptxas"
        /*0030*/ 	.string	"Cuda compilation tools, release 13.0, V13.0.88"
        /*0030*/ 	.string	"Build cuda_13.0.r13.0/compiler.36424714_0"
        /*0030*/ 	.string	"-arch sm_100 "



//--------------------- .note.nv.cuinfo           --------------------------
	.section	.note.nv.cuinfo,"",@"SHT_NOTE"
	.sectionflags	@"SHF_NOTE_NV_CUINFO"
        /*0018*/ 	.short	0x0002
        /*001a*/ 	.short	0x0034
        /*001c*/ 	.short	0x0082
	.zero		2


//--------------------- .nv.info                  --------------------------
	.section	.nv.info,"",@"SHT_CUDA_INFO"
	.align	4


	//----- nvinfo : EIATTR_REGCOUNT
	.align		4
        /*0000*/ 	.byte	0x04, 0x2f
        /*0002*/ 	.short	(.L_1 - .L_0)
	.align		4
.L_0:
        /*0004*/ 	.word	index@(_Z11ConvolutionPfS_S_iiiiii)
        /*0008*/ 	.word	0x00000020


	//----- nvinfo : EIATTR_FRAME_SIZE
	.align		4
.L_1:
        /*000c*/ 	.byte	0x04, 0x11
        /*000e*/ 	.short	(.L_3 - .L_2)
	.align		4
.L_2:
        /*0010*/ 	.word	index@(_Z11ConvolutionPfS_S_iiiiii)
        /*0014*/ 	.word	0x00000000


	//----- nvinfo : EIATTR_MIN_STACK_SIZE
	.align		4
.L_3:
        /*0018*/ 	.byte	0x04, 0x12
        /*001a*/ 	.short	(.L_5 - .L_4)
	.align		4
.L_4:
        /*001c*/ 	.word	index@(_Z11ConvolutionPfS_S_iiiiii)
        /*0020*/ 	.word	0x00000000
.L_5:


//--------------------- .nv.compat                --------------------------
	.section	.nv.compat,"",@"SHT_CUDA_COMPAT_INFO"
	.align	4
        /*0000*/ 	.byte	0x02, 0x09, 0x00, 0x00, 0x02, 0x02, 0x01, 0x00, 0x02, 0x05, 0x05, 0x00, 0x03, 0x07, 0x01, 0x01
        /*0010*/ 	.byte	0x02, 0x03, 0x00, 0x00, 0x02, 0x06, 0x01, 0x00, 0x04, 0x0b, 0x08, 0x00, 0x09, 0x00, 0x00, 0x00
        /*0020*/ 	.byte	0x00, 0x00, 0x00, 0x00


//--------------------- .nv.info._Z11ConvolutionPfS_S_iiiiii --------------------------
	.section	.nv.info._Z11ConvolutionPfS_S_iiiiii,"",@"SHT_CUDA_INFO"
	.sectionflags	@""
	.align	4


	//----- nvinfo : EIATTR_CUDA_API_VERSION
	.align		4
        /*0000*/ 	.byte	0x04, 0x37
        /*0002*/ 	.short	(.L_7 - .L_6)
.L_6:
        /*0004*/ 	.word	0x00000082


	//----- nvinfo : EIATTR_KPARAM_INFO
	.align		4
.L_7:
        /*0008*/ 	.byte	0x04, 0x17
        /*000a*/ 	.short	(.L_9 - .L_8)
.L_8:
        /*000c*/ 	.word	0x00000000
        /*0010*/ 	.short	0x0008
        /*0012*/ 	.short	0x002c
        /*0014*/ 	.byte	0x00, 0xf0, 0x11, 0x00


	//----- nvinfo : EIATTR_KPARAM_INFO
	.align		4
.L_9:
        /*0018*/ 	.byte	0x04, 0x17
        /*001a*/ 	.short	(.L_11 - .L_10)
.L_10:
        /*001c*/ 	.word	0x00000000
        /*0020*/ 	.short	0x0007
        /*0022*/ 	.short	0x0028
        /*0024*/ 	.byte	0x00, 0xf0, 0x11, 0x00


	//----- nvinfo : EIATTR_KPARAM_INFO
	.align		4
.L_11:
        /*0028*/ 	.byte	0x04, 0x17
        /*002a*/ 	.short	(.L_13 - .L_12)
.L_12:
        /*002c*/ 	.word	0x00000000
        /*0030*/ 	.short	0x0006
        /*0032*/ 	.short	0x0024
        /*0034*/ 	.byte	0x00, 0xf0, 0x11, 0x00


	//----- nvinfo : EIATTR_KPARAM_INFO
	.align		4
.L_13:
        /*0038*/ 	.byte	0x04, 0x17
        /*003a*/ 	.short	(.L_15 - .L_14)
.L_14:
        /*003c*/ 	.word	0x00000000
        /*0040*/ 	.short	0x0005
        /*0042*/ 	.short	0x0020
        /*0044*/ 	.byte	0x00, 0xf0, 0x11, 0x00


	//----- nvinfo : EIATTR_KPARAM_INFO
	.align		4
.L_15:
        /*0048*/ 	.byte	0x04, 0x17
        /*004a*/ 	.short	(.L_17 - .L_16)
.L_16:
        /*004c*/ 	.word	0x00000000
        /*0050*/ 	.short	0x0004
        /*0052*/ 	.short	0x001c
        /*0054*/ 	.byte	0x00, 0xf0, 0x11, 0x00


	//----- nvinfo : EIATTR_KPARAM_INFO
	.align		4
.L_17:
        /*0058*/ 	.byte	0x04, 0x17
        /*005a*/ 	.short	(.L_19 - .L_18)
.L_18:
        /*005c*/ 	.word	0x00000000
        /*0060*/ 	.short	0x0003
        /*0062*/ 	.short	0x0018
        /*0064*/ 	.byte	0x00, 0xf0, 0x11, 0x00


	//----- nvinfo : EIATTR_KPARAM_INFO
	.align		4
.L_19:
        /*0068*/ 	.byte	0x04, 0x17
        /*006a*/ 	.short	(.L_21 - .L_20)
.L_20:
        /*006c*/ 	.word	0x00000000
        /*0070*/ 	.short	0x0002
        /*0072*/ 	.short	0x0010
        /*0074*/ 	.byte	0x00, 0xf0, 0x21, 0x00


	//----- nvinfo : EIATTR_KPARAM_INFO
	.align		4
.L_21:
        /*0078*/ 	.byte	0x04, 0x17
        /*007a*/ 	.short	(.L_23 - .L_22)
.L_22:
        /*007c*/ 	.word	0x00000000
        /*0080*/ 	.short	0x0001
        /*0082*/ 	.short	0x0008
        /*0084*/ 	.byte	0x00, 0xf0, 0x21, 0x00


	//----- nvinfo : EIATTR_KPARAM_INFO
	.align		4
.L_23:
        /*0088*/ 	.byte	0x04, 0x17
        /*008a*/ 	.short	(.L_25 - .L_24)
.L_24:
        /*008c*/ 	.word	0x00000000
        /*0090*/ 	.short	0x0000
        /*0092*/ 	.short	0x0000
        /*0094*/ 	.byte	0x00, 0xf0, 0x21, 0x00


	//----- nvinfo : EIATTR_SPARSE_MMA_MASK
	.align		4
.L_25:
        /*0098*/ 	.byte	0x03, 0x50
        /*009a*/ 	.short	0x0000


	//----- nvinfo : EIATTR_MAXREG_COUNT
	.align		4
        /*009c*/ 	.byte	0x03, 0x1b
        /*009e*/ 	.short	0x00ff


	//----- nvinfo : EIATTR_NUM_BARRIERS
	.align		4
        /*00a0*/ 	.byte	0x02, 0x4c
        /*00a2*/ 	.byte	0x01
	.zero		1


	//----- nvinfo : EIATTR_MERCURY_ISA_VERSION
	.align		4
        /*00a4*/ 	.byte	0x03, 0x5f
        /*00a6*/ 	.short	0x0101


	//----- nvinfo : EIATTR_VRC_CTA_INIT_COUNT
	.align		4
        /*00a8*/ 	.byte	0x02, 0x4a
	.zero		1
	.zero		1


	//----- nvinfo : EIATTR_EXIT_INSTR_OFFSETS
	.align		4
        /*00ac*/ 	.byte	0x04, 0x1c
        /*00ae*/ 	.short	(.L_27 - .L_26)


	//   ....[0]....
.L_26:
        /*00b0*/ 	.word	0x000001d0


	//   ....[1]....
        /*00b4*/ 	.word	0x000006e0


	//----- nvinfo : EIATTR_CBANK_PARAM_SIZE
	.align		4
.L_27:
        /*00b8*/ 	.byte	0x03, 0x19
        /*00ba*/ 	.short	0x0030


	//----- nvinfo : EIATTR_PARAM_CBANK
	.align		4
        /*00bc*/ 	.byte	0x04, 0x0a
        /*00be*/ 	.short	(.L_29 - .L_28)
	.align		4
.L_28:
        /*00c0*/ 	.word	index@(.nv.constant0._Z11ConvolutionPfS_S_iiiiii)
        /*00c4*/ 	.short	0x0380
        /*00c6*/ 	.short	0x0030


	//----- nvinfo : EIATTR_SW_WAR
	.align		4
.L_29:
        /*00c8*/ 	.byte	0x04, 0x36
        /*00ca*/ 	.short	(.L_31 - .L_30)
.L_30:
        /*00cc*/ 	.word	0x00000008
.L_31:


//--------------------- .nv.callgraph             --------------------------
	.section	.nv.callgraph,"",@"SHT_CUDA_CALLGRAPH"
	.align	4
	.sectionentsize	8
	.align		4
        /*0000*/ 	.word	0x00000000
	.align		4
        /*0004*/ 	.word	0xffffffff
	.align		4
        /*0008*/ 	.word	0x00000000
	.align		4
        /*000c*/ 	.word	0xfffffffe
	.align		4
        /*0010*/ 	.word	0x00000000
	.align		4
        /*0014*/ 	.word	0xfffffffd
	.align		4
        /*0018*/ 	.word	0x00000000
	.align		4
        /*001c*/ 	.word	0xfffffffc


//--------------------- .text._Z11ConvolutionPfS_S_iiiiii --------------------------
	.section	.text._Z11ConvolutionPfS_S_iiiiii,"ax",@progbits
	.align	128
        .global         _Z11ConvolutionPfS_S_iiiiii
        .type           _Z11ConvolutionPfS_S_iiiiii,@function
        .size           _Z11ConvolutionPfS_S_iiiiii,(.L_x_1 - _Z11ConvolutionPfS_S_iiiiii)
        .other          _Z11ConvolutionPfS_S_iiiiii,@"STO_CUDA_ENTRY STV_DEFAULT"
_Z11ConvolutionPfS_S_iiiiii:
.text._Z11ConvolutionPfS_S_iiiiii:
[----:B------:R-:W-:Y:S01]  /*0000*/  LDC R1, c[0x0][0x37c] ;  /* 0x0000df00ff017b82 */ /* 0x000fe20000000800 */
[----:B------:R-:W0:Y:S01]  /*0010*/  S2R R8, SR_CTAID.X ;  /* 0x0000000000087919 */ /* 0x000e220000002500 */
[----:B------:R-:W1:Y:S01]  /*0020*/  LDCU.64 UR6, c[0x0][0x358] ;  /* 0x00006b00ff0677ac */ /* 0x000e620008000a00 */
[----:B------:R-:W-:Y:S01]  /*0030*/  HFMA2 R7, -RZ, RZ, 0, 0 ;  /* 0x00000000ff077431 */ /* 0x000fe200000001ff */
[----:B------:R-:W2:Y:S01]  /*0040*/  S2R R4, SR_TID.Y ;  /* 0x0000000000047919 */ /* 0x000ea20000002200 */
[----:B------:R-:W2:Y:S01]  /*0050*/  S2R R5, SR_CTAID.Y ;  /* 0x0000000000057919 */ /* 0x000ea20000002600 */
[----:B------:R-:W0:Y:S01]  /*0060*/  S2R R11, SR_TID.X ;  /* 0x00000000000b7919 */ /* 0x000e220000002100 */
[----:B--2---:R-:W-:Y:S02]  /*0070*/  IMAD R5, R5, 0x1c, R4 ;  /* 0x0000001c05057824 */ /* 0x004fe400078e0204 */
[----:B0-----:R-:W-:-:S03]  /*0080*/  IMAD R8, R8, 0x1c, R11 ;  /* 0x0000001c08087824 */ /* 0x001fc600078e020b */
[----:B------:R-:W-:Y:S02]  /*0090*/  IADD3 R0, PT, PT, R5, -0x4, RZ ;  /* 0xfffffffc05007810 */ /* 0x000fe40007ffe0ff */
[----:B------:R-:W-:-:S04]  /*00a0*/  IADD3 R3, PT, PT, R8, -0x4, RZ ;  /* 0xfffffffc08037810 */ /* 0x000fc80007ffe0ff */
[----:B------:R-:W-:-:S04]  /*00b0*/  LOP3.LUT R0, R3, R0, RZ, 0xfc, !PT ;  /* 0x0000000003007212 */ /* 0x000fc800078efcff */
[----:B------:R-:W-:-:S13]  /*00c0*/  ISETP.GT.U32.AND P0, PT, R0, 0xff, PT ;  /* 0x000000ff0000780c */ /* 0x000fda0003f04070 */
[----:B------:R-:W0:Y:S01]  /*00d0*/  @!P0 LDC.64 R2, c[0x0][0x380] ;  /* 0x0000e000ff028b82 */ /* 0x000e220000000a00 */
[----:B------:R-:W-:-:S04]  /*00e0*/  @!P0 LEA R0, R8, R5, 0x8 ;  /* 0x0000000508008211 */ /* 0x000fc800078e40ff */
[----:B------:R-:W-:-:S05]  /*00f0*/  @!P0 IADD3 R9, PT, PT, R0, -0x404, RZ ;  /* 0xfffffbfc00098810 */ /* 0x000fca0007ffe0ff */
[----:B0-----:R-:W-:-:S05]  /*0100*/  @!P0 IMAD.WIDE R2, R9, 0x4, R2 ;  /* 0x0000000409028825 */ /* 0x001fca00078e0202 */
[----:B-1----:R-:W2:Y:S01]  /*0110*/  @!P0 LDG.E R7, desc[UR6][R2.64] ;  /* 0x0000000602078981 */ /* 0x002ea2000c1e1900 */
[----:B------:R-:W0:Y:S01]  /*0120*/  S2UR UR5, SR_CgaCtaId ;  /* 0x00000000000579c3 */ /* 0x000e220000008800 */
[----:B------:R-:W-:Y:S01]  /*0130*/  UMOV UR4, 0x400 ;  /* 0x0000040000047882 */ /* 0x000fe20000000000 */
[----:B------:R-:W-:-:S04]  /*0140*/  ISETP.GT.U32.AND P0, PT, R11, 0x1b, PT ;  /* 0x0000001b0b00780c */ /* 0x000fc80003f04070 */
[----:B------:R-:W-:-:S04]  /*0150*/  ISETP.GT.U32.OR P0, PT, R4, 0x1b, P0 ;  /* 0x0000001b0400780c */ /* 0x000fc80000704470 */
[----:B------:R-:W-:-:S04]  /*0160*/  ISETP.GT.OR P0, PT, R5, 0xf7, P0 ;  /* 0x000000f70500780c */ /* 0x000fc80000704670 */
[----:B------:R-:W-:Y:S01]  /*0170*/  ISETP.GT.OR P0, PT, R8, 0xf7, P0 ;  /* 0x000000f70800780c */ /* 0x000fe20000704670 */
[----:B0-----:R-:W-:-:S06]  /*0180*/  ULEA UR4, UR5, UR4, 0x18 ;  /* 0x0000000405047291 */ /* 0x001fcc000f8ec0ff */
[----:B------:R-:W-:-:S04]  /*0190*/  LEA R4, R4, UR4, 0x7 ;  /* 0x0000000404047c11 */ /* 0x000fc8000f8e38ff */
[----:B------:R-:W-:-:S05]  /*01a0*/  LEA R4, R11, R4, 0x2 ;  /* 0x000000040b047211 */ /* 0x000fca00078e10ff */
[----:B--2---:R0:W-:Y:S01]  /*01b0*/  STS [R4], R7 ;  /* 0x0000000704007388 */ /* 0x0041e20000000800 */
[----:B------:R-:W-:Y:S06]  /*01c0*/  BAR.SYNC.DEFER_BLOCKING 0x0 ;  /* 0x0000000000007b1d */ /* 0x000fec0000010000 */
[----:B------:R-:W-:Y:S05]  /*01d0*/  @P0 EXIT ;  /* 0x000000000000094d */ /* 0x000fea0003800000 */
[----:B------:R-:W1:Y:S01]  /*01e0*/  LDC.64 R2, c[0x0][0x390] ;  /* 0x0000e400ff027b82 */ /* 0x000e620000000a00 */
[----:B------:R-:W2:Y:S04]  /*01f0*/  LDS R0, [R4] ;  /* 0x0000000004007984 */ /* 0x000ea80000000800 */
[----:B------:R-:W3:Y:S04]  /*0200*/  LDS R18, [R4+0x4] ;  /* 0x0000040004127984 */ /* 0x000ee80000000800 */
[----:B------:R-:W4:Y:S04]  /*0210*/  LDS R16, [R4+0x8] ;  /* 0x0000080004107984 */ /* 0x000f280000000800 */
[----:B------:R-:W5:Y:S04]  /*0220*/  LDS R27, [R4+0xc] ;  /* 0x00000c00041b7984 */ /* 0x000f680000000800 */
[----:B------:R-:W5:Y:S04]  /*0230*/  LDS R21, [R4+0x10] ;  /* 0x0000100004157984 */ /* 0x000f680000000800 */
[----:B-1----:R-:W2:Y:S04]  /*0240*/  LDG.E R17, desc[UR6][R2.64] ;  /* 0x0000000602117981 */ /* 0x002ea8000c1e1900 */
[----:B------:R-:W3:Y:S04]  /*0250*/  LDG.E R29, desc[UR6][R2.64+0x14] ;  /* 0x00001406021d7981 */ /* 0x000ee8000c1e1900 */
[----:B------:R-:W4:Y:S04]  /*0260*/  LDG.E R15, desc[UR6][R2.64+0x28] ;  /* 0x00002806020f7981 */ /* 0x000f28000c1e1900 */
[----:B------:R-:W5:Y:S04]  /*0270*/  LDG.E R14, desc[UR6][R2.64+0x3c] ;  /* 0x00003c06020e7981 */ /* 0x000f68000c1e1900 */
        /* <DEDUP_REMOVED lines=9> */
[----:B0-----:R-:W5:Y:S04]  /*0310*/  LDG.E R7, desc[UR6][R2.64+0x44] ;  /* 0x0000440602077981 */ /* 0x001f68000c1e1900 */
[----:B------:R-:W5:Y:S04]  /*0320*/  LDG.E R6, desc[UR6][R2.64+0x58] ;  /* 0x0000580602067981 */ /* 0x000f68000c1e1900 */
[----:B------:R-:W5:Y:S04]  /*0330*/  LDG.E R11, desc[UR6][R2.64+0xc] ;  /* 0x00000c06020b7981 */ /* 0x000f68000c1e1900 */
[----:B------:R-:W5:Y:S01]  /*0340*/  LDG.E R19, desc[UR6][R2.64+0x20] ;  /* 0x0000200602137981 */ /* 0x000f62000c1e1900 */
[----:B--2---:R-:W-:-:S03]  /*0350*/  FFMA R0, R0, R17, RZ ;  /* 0x0000001100007223 */ /* 0x004fc600000000ff */
[----:B------:R-:W2:Y:S01]  /*0360*/  LDG.E R17, desc[UR6][R2.64+0x48] ;  /* 0x0000480602117981 */ /* 0x000ea2000c1e1900 */
[----:B---3--:R-:W-:-:S03]  /*0370*/  FFMA R0, R29, R18, R0 ;  /* 0x000000121d007223 */ /* 0x008fc60000000000 */
[----:B------:R-:W3:Y:S01]  /*0380*/  LDG.E R18, desc[UR6][R2.64+0x34] ;  /* 0x0000340602127981 */ /* 0x000ee2000c1e1900 */
[----:B----4-:R-:W-:-:S03]  /*0390*/  FFMA R29, R15, R16, R0 ;  /* 0x000000100f1d7223 */ /* 0x010fc60000000000 */
[----:B------:R-:W4:Y:S04]  /*03a0*/  LDG.E R16, desc[UR6][R2.64+0x5c] ;  /* 0x00005c0602107981 */ /* 0x000f28000c1e1900 */
[----:B------:R-:W4:Y:S01]  /*03b0*/  LDG.E R15, desc[UR6][R2.64+0x10] ;  /* 0x00001006020f7981 */ /* 0x000f22000c1e1900 */
[----:B-----5:R-:W-:-:S03]  /*03c0*/  FFMA R27, R14, R27, R29 ;  /* 0x0000001b0e1b7223 */ /* 0x020fc6000000001d */
[----:B------:R-:W5:Y:S01]  /*03d0*/  LDG.E R14, desc[UR6][R2.64+0x24] ;  /* 0x00002406020e7981 */ /* 0x000f62000c1e1900 */
[----:B------:R-:W-:-:S03]  /*03e0*/  FFMA R26, R20, R21, R27 ;  /* 0x00000015141a7223 */ /* 0x000fc6000000001b */
[----:B------:R-:W5:Y:S04]  /*03f0*/  LDG.E R0, desc[UR6][R2.64+0x38] ;  /* 0x0000380602007981 */ /* 0x000f68000c1e1900 */
[----:B------:R-:W5:Y:S04]  /*0400*/  LDG.E R20, desc[UR6][R2.64+0x4c] ;  /* 0x00004c0602147981 */ /* 0x000f68000c1e1900 */
[----:B------:R0:W5:Y:S04]  /*0410*/  LDG.E R21, desc[UR6][R2.64+0x60] ;  /* 0x0000600602157981 */ /* 0x000168000c1e1900 */
[----:B------:R-:W1:Y:S04]  /*0420*/  LDS R27, [R4+0x80] ;  /* 0x00008000041b7984 */ /* 0x000e680000000800 */
[----:B0-----:R-:W-:Y:S04]  /*0430*/  LDS R2, [R4+0x108] ;  /* 0x0001080004027984 */ /* 0x001fe80000000800 */
[----:B------:R-:W-:Y:S01]  /*0440*/  LDS R3, [R4+0x110] ;  /* 0x0001100004037984 */ /* 0x000fe20000000800 */
[----:B-1----:R-:W-:-:S03]  /*0450*/  FFMA R23, R23, R27, R26 ;  /* 0x0000001b17177223 */ /* 0x002fc6000000001a */
[----:B------:R-:W0:Y:S04]  /*0460*/  LDS R26, [R4+0x84] ;  /* 0x00008400041a7984 */ /* 0x000e280000000800 */
[----:B------:R-:W1:Y:S01]  /*0470*/  LDS R27, [R4+0x88] ;  /* 0x00008800041b7984 */ /* 0x000e620000000800 */
[----:B0-----:R-:W-:-:S03]  /*0480*/  FFMA R23, R24, R26, R23 ;  /* 0x0000001a18177223 */ /* 0x001fc60000000017 */
[----:B------:R-:W0:Y:S04]  /*0490*/  LDS R26, [R4+0x8c] ;  /* 0x00008c00041a7984 */ /* 0x000e280000000800 */
[----:B------:R-:W0:Y:S01]  /*04a0*/  LDS R24, [R4+0x90] ;  /* 0x0000900004187984 */ /* 0x000e220000000800 */
[----:B-1----:R-:W-:-:S03]  /*04b0*/  FFMA R22, R22, R27, R23 ;  /* 0x0000001b16167223 */ /* 0x002fc60000000017 */
[----:B------:R-:W1:Y:S04]  /*04c0*/  LDS R23, [R4+0x100] ;  /* 0x0001000004177984 */ /* 0x000e680000000800 */
[----:B------:R-:W1:Y:S01]  /*04d0*/  LDS R27, [R4+0x104] ;  /* 0x00010400041b7984 */ /* 0x000e620000000800 */
[----:B0-----:R-:W-:-:S03]  /*04e0*/  FFMA R26, R25, R26, R22 ;  /* 0x0000001a191a7223 */ /* 0x001fc60000000016 */
[----:B------:R-:W0:Y:S01]  /*04f0*/  LDS R22, [R4+0x10c] ;  /* 0x00010c0004167984 */ /* 0x000e220000000800 */
[----:B------:R-:W-:-:S03]  /*0500*/  FFMA R13, R13, R24, R26 ;  /* 0x000000180d0d7223 */ /* 0x000fc6000000001a */
[----:B------:R-:W0:Y:S01]  /*0510*/  LDS R24, [R4+0x180] ;  /* 0x0001800004187984 */ /* 0x000e220000000800 */
[----:B-1----:R-:W-:-:S03]  /*0520*/  FFMA R13, R12, R23, R13 ;  /* 0x000000170c0d7223 */ /* 0x002fc6000000000d */
[----:B------:R-:W1:Y:S04]  /*0530*/  LDS R12, [R4+0x184] ;  /* 0x00018400040c7984 */ /* 0x000e680000000800 */
[----:B------:R-:W3:Y:S01]  /*0540*/  LDS R23, [R4+0x188] ;  /* 0x0001880004177984 */ /* 0x000ee20000000800 */
[----:B------:R-:W-:-:S03]  /*0550*/  FFMA R26, R10, R27, R13 ;  /* 0x0000001b0a1a7223 */ /* 0x000fc6000000000d */
[----:B------:R-:W2:Y:S01]  /*0560*/  LDS R10, [R4+0x18c] ;  /* 0x00018c00040a7984 */ /* 0x000ea20000000800 */
[----:B------:R-:W-:-:S03]  /*0570*/  FFMA R2, R9, R2, R26 ;  /* 0x0000000209027223 */ /* 0x000fc6000000001a */
[----:B------:R-:W4:Y:S04]  /*0580*/  LDS R13, [R4+0x190] ;  /* 0x00019000040d7984 */ /* 0x000f280000000800 */
[----:B------:R-:W4:Y:S04]  /*0590*/  LDS R26, [R4+0x200] ;  /* 0x00020000041a7984 */ /* 0x000f280000000800 */
[----:B------:R-:W5:Y:S04]  /*05a0*/  LDS R9, [R4+0x204] ;  /* 0x0002040004097984 */ /* 0x000f680000000800 */
[----:B------:R-:W5:Y:S01]  /*05b0*/  LDS R25, [R4+0x208] ;  /* 0x0002080004197984 */ /* 0x000f620000000800 */
[----:B0-----:R-:W-:-:S03]  /*05c0*/  FFMA R27, R7, R22, R2 ;  /* 0x00000016071b7223 */ /* 0x001fc60000000002 */
[----:B------:R-:W0:Y:S01]  /*05d0*/  LDS R7, [R4+0x20c] ;  /* 0x00020c0004077984 */ /* 0x000e220000000800 */
[----:B------:R-:W-:-:S03]  /*05e0*/  FFMA R2, R6, R3, R27 ;  /* 0x0000000306027223 */ /* 0x000fc6000000001b */
[----:B------:R-:W0:Y:S01]  /*05f0*/  LDS R6, [R4+0x210] ;  /* 0x0002100004067984 */ /* 0x000e220000000800 */
[----:B------:R-:W-:-:S04]  /*0600*/  FFMA R2, R11, R24, R2 ;  /* 0x000000180b027223 */ /* 0x000fc80000000002 */
[----:B-1----:R-:W-:Y:S02]  /*0610*/  FFMA R19, R19, R12, R2 ;  /* 0x0000000c13137223 */ /* 0x002fe40000000002 */
[----:B------:R-:W1:Y:S01]  /*0620*/  LDC.64 R2, c[0x0][0x388] ;  /* 0x0000e200ff027b82 */ /* 0x000e620000000a00 */
[----:B------:R-:W-:-:S04]  /*0630*/  IMAD R5, R8, 0xfc, R5 ;  /* 0x000000fc08057824 */ /* 0x000fc800078e0205 */
[----:B-1----:R-:W-:-:S04]  /*0640*/  IMAD.WIDE R2, R5, 0x4, R2 ;  /* 0x0000000405027825 */ /* 0x002fc800078e0202 */
[----:B---3--:R-:W-:-:S04]  /*0650*/  FFMA R18, R18, R23, R19 ;  /* 0x0000001712127223 */ /* 0x008fc80000000013 */
[----:B--2---:R-:W-:-:S04]  /*0660*/  FFMA R17, R17, R10, R18 ;  /* 0x0000000a11117223 */ /* 0x004fc80000000012 */
[----:B----4-:R-:W-:-:S04]  /*0670*/  FFMA R16, R16, R13, R17 ;  /* 0x0000000d10107223 */ /* 0x010fc80000000011 */
[----:B------:R-:W-:-:S04]  /*0680*/  FFMA R15, R15, R26, R16 ;  /* 0x0000001a0f0f7223 */ /* 0x000fc80000000010 */
[----:B-----5:R-:W-:-:S04]  /*0690*/  FFMA R9, R14, R9, R15 ;  /* 0x000000090e097223 */ /* 0x020fc8000000000f */
[----:B------:R-:W-:-:S04]  /*06a0*/  FFMA R9, R0, R25, R9 ;  /* 0x0000001900097223 */ /* 0x000fc80000000009 */
[----:B0-----:R-:W-:-:S04]  /*06b0*/  FFMA R20, R20, R7, R9 ;  /* 0x0000000714147223 */ /* 0x001fc80000000009 */
[----:B------:R-:W-:-:S05]  /*06c0*/  FFMA R21, R21, R6, R20 ;  /* 0x0000000615157223 */ /* 0x000fca0000000014 */
[----:B------:R-:W-:Y:S01]  /*06d0*/  STG.E desc[UR6][R2.64], R21 ;  /* 0x0000001502007986 */ /* 0x000fe2000c101906 */
[----:B------:R-:W-:Y:S05]  /*06e0*/  EXIT ;  /* 0x000000000000794d */ /* 0x000fea0003800000 */
.L_x_0:
[----:B------:R-:W-:-:S00]  /*06f0*/  BRA `(.L_x_0) ;  /* 0xfffffffc00fc7947 */ /* 0x000fc0000383ffff */
[----:B------:R-:W-:-:S00]  /*0700*/  NOP ;  /* 0x0000000000007918 */ /* 0x000fc00000000000 */
[----:B------:R-:W-:-:S00]  /*0710*/  NOP ;  /* 0x0000000000007918 */ /* 0x000fc00000000000 */
[----:B------:R-:W-:-:S00]  /*0720*/  NOP ;  /* 0x0000000000007918 */ /* 0x000fc00000000000 */
[----:B------:R-:W-:-:S00]  /*0730*/  NOP ;  /* 0x0000000000007918 */ /* 0x000fc00000000000 */
[----:B------:R-:W-:-:S00]  /*0740*/  NOP ;  /* 0x0000000000007918 */ /* 0x000fc00000000000 */
[----:B------:R-:W-:-:S00]  /*0750*/  NOP ;  /* 0x0000000000007918 */ /* 0x000fc00000000000 */
[----:B------:R-:W-:-:S00]  /*0760*/  NOP ;  /* 0x0000000000007918 */ /* 0x000fc00000000000 */
[----:B------:R-:W-:-:S00]  /*0770*/  NOP ;  /* 0x0000000000007918 */ /* 0x000fc00000000000 */
.L_x_1:


//--------------------- .nv.shared._Z11ConvolutionPfS_S_iiiiii --------------------------
	.section	.nv.shared._Z11ConvolutionPfS_S_iiiiii,"aw",@nobits
	.sectionflags	@""
	.align	4
.nv.shared._Z11ConvolutionPfS_S_iiiiii:
	.zero		5120


//--------------------- .nv.shared.reserved.0     --------------------------
	.section	.nv.shared.reserved.0,"aw",@nobits
	.weak		__nv_reservedSMEM_offset_0_alias
	.size		__nv_reservedSMEM_offset_0_alias, 0, 64
	.other		__nv_reservedSMEM_offset_0_alias,@"STO_CUDA_RESERVED_SHARED STV_DEFAULT"
__nv_reservedSMEM_offset_0_alias:
	.zero		0
	.zero		64


//--------------------- .nv.constant0._Z11ConvolutionPfS_S_iiiiii --------------------------
	.section	.nv.constant0._Z11ConvolutionPfS_S_iiiiii,"a",@progbits
	.sectionflags	@""
	.align	4
.nv.constant0._Z11ConvolutionPfS_S_iiiiii:
	.zero		944


//--------------------- SYMBOLS --------------------------

	.type		.nv.reservedSmem.offset0,@object
	.size		.nv.reservedSmem.offset0,0x4
	.type		.nv.reservedSmem.cap,@object
	.size		.nv.reservedSmem.cap,0x4
